//
// Generated by NVIDIA NVVM Compiler
//
// Compiler Build ID: CL-36424714
// Cuda compilation tools, release 13.0, V13.0.88
// Based on NVVM 20.0.0
//

.version 9.0
.target sm_100
.address_size 64

	// .globl	_Z8make_arrPi
.extern .func  (.param .b32 func_retval0) vprintf
(
	.param .b64 vprintf_param_0,
	.param .b64 vprintf_param_1
)
;
.global .align 1 .b8 $str[13] = {111, 118, 101, 114, 102, 108, 111, 119, 33, 33, 33, 10};
.global .align 1 .b8 $str$1[28] = {116, 104, 114, 101, 97, 100, 73, 100, 120, 46, 120, 58, 37, 100, 44, 110, 101, 120, 116, 95, 118, 97, 108, 58, 37, 100, 10};
.global .align 1 .b8 $str$2[30] = {116, 104, 114, 101, 97, 100, 73, 100, 120, 46, 120, 58, 37, 100, 44, 118, 97, 108, 58, 37, 100, 44, 115, 117, 109, 58, 37, 100, 10};

.visible .entry _Z8make_arrPi(
	.param .u64 .ptr .align 1 _Z8make_arrPi_param_0
)
{
	.reg .b32 	%r<5>;
	.reg .b64 	%rd<5>;

	ld.param.u64 	%rd1, [_Z8make_arrPi_param_0];
	cvta.to.global.u64 	%rd2, %rd1;
	mov.u32 	%r1, %ntid.x;
	mov.u32 	%r2, %ctaid.x;
	mov.u32 	%r3, %tid.x;
	mad.lo.s32 	%r4, %r1, %r2, %r3;
	mul.wide.s32 	%rd3, %r4, 4;
	add.s64 	%rd4, %rd2, %rd3;
	st.global.u32 	[%rd4], %r4;
	ret;

}
	// .globl	_Z8get_nextPi
.visible .entry _Z8get_nextPi(
	.param .u64 .ptr .align 1 _Z8get_nextPi_param_0
)
{
	.local .align 8 .b8 	__local_depot1[8];
	.reg .b64 	%SP;
	.reg .b64 	%SPL;
	.reg .pred 	%p<4>;
	.reg .b32 	%r<16>;
	.reg .b64 	%rd<11>;

	mov.u64 	%SPL, __local_depot1;
	cvta.local.u64 	%SP, %SPL;
	ld.param.u64 	%rd1, [_Z8get_nextPi_param_0];
	mov.u32 	%r5, %ntid.x;
	mov.u32 	%r6, %ctaid.x;
	mov.u32 	%r1, %tid.x;
	mad.lo.s32 	%r2, %r5, %r6, %r1;
	setp.gt.s32 	%p1, %r2, 63;
	@%p1 bra 	$L__BB1_2;
	cvta.to.global.u64 	%rd2, %rd1;
	mul.wide.s32 	%rd3, %r2, 4;
	add.s64 	%rd4, %rd2, %rd3;
	ld.global.u32 	%r15, [%rd4];
	setp.ne.s32 	%p2, %r15, -1;
	@%p2 bra 	$L__BB1_3;
$L__BB1_2:
	mov.u64 	%rd5, $str;
	cvta.global.u64 	%rd6, %rd5;
	{ // callseq 0, 0
	.param .b64 param0;
	st.param.b64 	[param0], %rd6;
	.param .b64 param1;
	st.param.b64 	[param1], 0;
	.param .b32 retval0;
	call.uni (retval0), 
	vprintf, 
	(
	param0, 
	param1
	);
	ld.param.b32 	%r8, [retval0];
	} // callseq 0
	mov.b32 	%r15, -1;
$L__BB1_3:
	add.u64 	%rd7, %SP, 0;
	add.u64 	%rd8, %SPL, 0;
	add.s32 	%r10, %r1, 1;
	and.b32  	%r11, %r10, 31;
	shfl.sync.idx.b32	%r12|%p3, %r15, %r11, 31, -1;
	st.local.v2.u32 	[%rd8], {%r1, %r12};
	mov.u64 	%rd9, $str$1;
	cvta.global.u64 	%rd10, %rd9;
	{ // callseq 1, 0
	.param .b64 param0;
	st.param.b64 	[param0], %rd10;
	.param .b64 param1;
	st.param.b64 	[param1], %rd7;
	.param .b32 retval0;
	call.uni (retval0), 
	vprintf, 
	(
	param0, 
	param1
	);
	ld.param.b32 	%r13, [retval0];
	} // callseq 1
	ret;

}
	// .globl	_Z7add_prePi
.visible .entry _Z7add_prePi(
	.param .u64 .ptr .align 1 _Z7add_prePi_param_0
)
{
	.local .align 8 .b8 	__local_depot2[16];
	.reg .b64 	%SP;
	.reg .b64 	%SPL;
	.reg .pred 	%p<5>;
	.reg .b32 	%r<18>;
	.reg .b64 	%rd<11>;

	mov.u64 	%SPL, __local_depot2;
	cvta.local.u64 	%SP, %SPL;
	ld.param.u64 	%rd2, [_Z7add_prePi_param_0];
	cvta.to.global.u64 	%rd1, %rd2;
	mov.u32 	%r8, %ntid.x;
	mov.u32 	%r9, %ctaid.x;
	mov.u32 	%r1, %tid.x;
	mad.lo.s32 	%r2, %r8, %r9, %r1;
	setp.gt.s32 	%p1, %r2, 63;
	@%p1 bra 	$L__BB2_2;
	mul.wide.s32 	%rd3, %r2, 4;
	add.s64 	%rd4, %rd1, %rd3;
	ld.global.u32 	%r16, [%rd4];
	setp.ne.s32 	%p2, %r16, -1;
	@%p2 bra 	$L__BB2_3;
$L__BB2_2:
	mov.u64 	%rd5, $str;
	cvta.global.u64 	%rd6, %rd5;
	{ // callseq 2, 0
	.param .b64 param0;
	st.param.b64 	[param0], %rd6;
	.param .b64 param1;
	st.param.b64 	[param1], 0;
	.param .b32 retval0;
	call.uni (retval0), 
	vprintf, 
	(
	param0, 
	param1
	);
	ld.param.b32 	%r11, [retval0];
	} // callseq 2
	mov.b32 	%r16, -1;
$L__BB2_3:
	setp.ne.s32 	%p3, %r1, 0;
	@%p3 bra 	$L__BB2_5;
	ld.global.u32 	%r17, [%rd1];
	bra.uni 	$L__BB2_6;
$L__BB2_5:
	shfl.sync.up.b32	%r13|%p4, %r16, 1, 0, -1;
	add.s32 	%r17, %r13, %r16;
$L__BB2_6:
	add.u64 	%rd7, %SP, 0;
	add.u64 	%rd8, %SPL, 0;
	st.local.v2.u32 	[%rd8], {%r1, %r16};
	st.local.u32 	[%rd8+8], %r17;
	mov.u64 	%rd9, $str$2;
	cvta.global.u64 	%rd10, %rd9;
	{ // callseq 3, 0
	.param .b64 param0;
	st.param.b64 	[param0], %rd10;
	.param .b64 param1;
	st.param.b64 	[param1], %rd7;
	.param .b32 retval0;
	call.uni (retval0), 
	vprintf, 
	(
	param0, 
	param1
	);
	ld.param.b32 	%r14, [retval0];
	} // callseq 3
	ret;

}


// ===== COMPILED SASS (sm_100) =====

	.target	sm_100

	.elftype	@"ET_EXEC"


//--------------------- .note.nv.tkinfo           --------------------------
	.section	.note.nv.tkinfo,"",@"SHT_NOTE"
	.sectionflags	@"SHF_NOTE_NV_TKINFO"
	.tkinfo
        /*0018*/ 	.word	0x00000002
        /*0030*/ 	.string	""
        /*0030*/ 	.string	"ptxas"
        /*0030*/ 	.string	"Cuda compilation tools, release 13.0, V13.0.88"
        /*0030*/ 	.string	"Build cuda_13.0.r13.0/compiler.36424714_0"
        /*0030*/ 	.string	"-arch sm_100 -m 64 "



//--------------------- .note.nv.cuinfo           --------------------------
	.section	.note.nv.cuinfo,"",@"SHT_NOTE"
	.sectionflags	@"SHF_NOTE_NV_CUINFO"
        /*0018*/ 	.short	0x0002
        /*001a*/ 	.short	0x0064
        /*001c*/ 	.short	0x0082
	.zero		2


//--------------------- .nv.info                  --------------------------
	.section	.nv.info,"",@"SHT_CUDA_INFO"
	.align	4


	//----- nvinfo : EIATTR_REGCOUNT
	.align		4
        /*0000*/ 	.byte	0x04, 0x2f
        /*0002*/ 	.short	(.L_4 - .L_3)
	.align		4
.L_3:
        /*0004*/ 	.word	index@(_Z8make_arrPi)
        /*0008*/ 	.word	0x00000008


	//----- nvinfo : EIATTR_FRAME_SIZE
	.align		4
.L_4:
        /*000c*/ 	.byte	0x04, 0x11
        /*000e*/ 	.short	(.L_6 - .L_5)
	.align		4
.L_5:
        /*0010*/ 	.word	index@(_Z8make_arrPi)
        /*0014*/ 	.word	0x00000000


	//----- nvinfo : EIATTR_REGCOUNT
	.align		4
.L_6:
        /*0018*/ 	.byte	0x04, 0x2f
        /*001a*/ 	.short	(.L_8 - .L_7)
	.align		4
.L_7:
        /*001c*/ 	.word	index@(_Z8get_nextPi)
        /*0020*/ 	.word	0x00000018


	//----- nvinfo : EIATTR_FRAME_SIZE
	.align		4
.L_8:
        /*0024*/ 	.byte	0x04, 0x11
        /*0026*/ 	.short	(.L_10 - .L_9)
	.align		4
.L_9:
        /*0028*/ 	.word	index@(_Z8get_nextPi)
        /*002c*/ 	.word	0x00000008


	//----- nvinfo : EIATTR_REGCOUNT
	.align		4
.L_10:
        /*0030*/ 	.byte	0x04, 0x2f
        /*0032*/ 	.short	(.L_12 - .L_11)
	.align		4
.L_11:
        /*0034*/ 	.word	index@(_Z7add_prePi)
        /*0038*/ 	.word	0x00000018


	//----- nvinfo : EIATTR_FRAME_SIZE
	.align		4
.L_12:
        /*003c*/ 	.byte	0x04, 0x11
        /*003e*/ 	.short	(.L_14 - .L_13)
	.align		4
.L_13:
        /*0040*/ 	.word	index@(_Z7add_prePi)
        /*0044*/ 	.word	0x00000010


	//----- nvinfo : EIATTR_MIN_STACK_SIZE
	.align		4
.L_14:
        /*0048*/ 	.byte	0x04, 0x12
        /*004a*/ 	.short	(.L_16 - .L_15)
	.align		4
.L_15:
        /*004c*/ 	.word	index@(_Z7add_prePi)
        /*0050*/ 	.word	0x00000010


	//----- nvinfo : EIATTR_MIN_STACK_SIZE
	.align		4
.L_16:
        /*0054*/ 	.byte	0x04, 0x12
        /*0056*/ 	.short	(.L_18 - .L_17)
	.align		4
.L_17:
        /*0058*/ 	.word	index@(_Z8get_nextPi)
        /*005c*/ 	.word	0x00000008


	//----- nvinfo : EIATTR_MIN_STACK_SIZE
	.align		4
.L_18:
        /*0060*/ 	.byte	0x04, 0x12
        /*0062*/ 	.short	(.L_20 - .L_19)
	.align		4
.L_19:
        /*0064*/ 	.word	index@(_Z8make_arrPi)
        /*0068*/ 	.word	0x00000000
.L_20:


//--------------------- .nv.compat                --------------------------
	.section	.nv.compat,"",@"SHT_CUDA_COMPAT_INFO"
	.align	4
        /*0000*/ 	.byte	0x02, 0x09, 0x00, 0x00, 0x02, 0x02, 0x01, 0x00, 0x02, 0x05, 0x05, 0x00, 0x03, 0x07, 0x01, 0x01
        /*0010*/ 	.byte	0x02, 0x03, 0x00, 0x00, 0x02, 0x06, 0x01, 0x00, 0x04, 0x0b, 0x08, 0x00, 0x09, 0x00, 0x00, 0x00
        /*0020*/ 	.byte	0x00, 0x00, 0x00, 0x00


//--------------------- .nv.info._Z7add_prePi     --------------------------
	.section	.nv.info._Z7add_prePi,"",@"SHT_CUDA_INFO"
	.sectionflags	@""
	.align	4


	//----- nvinfo : EIATTR_CUDA_API_VERSION
	.align		4
        /*0000*/ 	.byte	0x04, 0x37
        /*0002*/ 	.short	(.L_22 - .L_21)
.L_21:
        /*0004*/ 	.word	0x00000082


	//----- nvinfo : EIATTR_KPARAM_INFO
	.align		4
.L_22:
        /*0008*/ 	.byte	0x04, 0x17
        /*000a*/ 	.short	(.L_24 - .L_23)
.L_23:
        /*000c*/ 	.word	0x00000000
        /*0010*/ 	.short	0x0000
        /*0012*/ 	.short	0x0000
        /*0014*/ 	.byte	0x00, 0xf5, 0x21, 0x00


	//----- nvinfo : EIATTR_SPARSE_MMA_MASK
	.align		4
.L_24:
        /*0018*/ 	.byte	0x03, 0x50
        /*001a*/ 	.short	0x0000


	//----- nvinfo : EIATTR_MAXREG_COUNT
	.align		4
        /*001c*/ 	.byte	0x03, 0x1b
        /*001e*/ 	.short	0x00ff


	//----- nvinfo : EIATTR_EXTERNS
	.align		4
        /*0020*/ 	.byte	0x04, 0x0f
        /*0022*/ 	.short	(.L_26 - .L_25)


	//   ....[0]....
	.align		4
.L_25:
        /*0024*/ 	.word	index@(vprintf)


	//----- nvinfo : EIATTR_MERCURY_ISA_VERSION
	.align		4
.L_26:
        /*0028*/ 	.byte	0x03, 0x5f
        /*002a*/ 	.short	0x0101


	//----- nvinfo : EIATTR_COOP_GROUP_MASK_REGIDS
	.align		4
        /*002c*/ 	.byte	0x04, 0x29
        /*002e*/ 	.short	(.L_28 - .L_27)


	//   ....[0]....
.L_27:
        /*0030*/ 	.word	0xffffffff


	//   ....[1]....
        /*0034*/ 	.word	0x0500000f


	//----- nvinfo : EIATTR_COOP_GROUP_INSTR_OFFSETS
	.align		4
.L_28:
        /*0038*/ 	.byte	0x04, 0x28
        /*003a*/ 	.short	(.L_30 - .L_29)


	//   ....[0]....
.L_29:
        /*003c*/ 	.word	0x00000280


	//   ....[1]....
        /*0040*/ 	.word	0x000003c0


	//----- nvinfo : EIATTR_VRC_CTA_INIT_COUNT
	.align		4
.L_30:
        /*0044*/ 	.byte	0x02, 0x4a
	.zero		1
	.zero		1


	//----- nvinfo : EIATTR_SYSCALL_OFFSETS
	.align		4
        /*0048*/ 	.byte	0x04, 0x46
        /*004a*/ 	.short	(.L_32 - .L_31)


	//   ....[0]....
.L_31:
        /*004c*/ 	.word	0x000001d0


	//   ....[1]....
        /*0050*/ 	.word	0x00000350


	//----- nvinfo : EIATTR_EXIT_INSTR_OFFSETS
	.align		4
.L_32:
        /*0054*/ 	.byte	0x04, 0x1c
        /*0056*/ 	.short	(.L_34 - .L_33)


	//   ....[0]....
.L_33:
        /*0058*/ 	.word	0x00000360


	//----- nvinfo : EIATTR_CRS_STACK_SIZE
	.align		4
.L_34:
        /*005c*/ 	.byte	0x04, 0x1e
        /*005e*/ 	.short	(.L_36 - .L_35)
.L_35:
        /*0060*/ 	.word	0x00000000


	//----- nvinfo : EIATTR_CBANK_PARAM_SIZE
	.align		4
.L_36:
        /*0064*/ 	.byte	0x03, 0x19
        /*0066*/ 	.short	0x0008


	//----- nvinfo : EIATTR_PARAM_CBANK
	.align		4
        /*0068*/ 	.byte	0x04, 0x0a
        /*006a*/ 	.short	(.L_38 - .L_37)
	.align		4
.L_37:
        /*006c*/ 	.word	index@(.nv.constant0._Z7add_prePi)
        /*0070*/ 	.short	0x0380
        /*0072*/ 	.short	0x0008


	//----- nvinfo : EIATTR_SW_WAR
	.align		4
.L_38:
        /*0074*/ 	.byte	0x04, 0x36
        /*0076*/ 	.short	(.L_40 - .L_39)
.L_39:
        /*0078*/ 	.word	0x00000008
.L_40:


//--------------------- .nv.info._Z8get_nextPi    --------------------------
	.section	.nv.info._Z8get_nextPi,"",@"SHT_CUDA_INFO"
	.sectionflags	@""
	.align	4


	//----- nvinfo : EIATTR_CUDA_API_VERSION
	.align		4
        /*0000*/ 	.byte	0x04, 0x37
        /*0002*/ 	.short	(.L_42 - .L_41)
.L_41:
        /*0004*/ 	.word	0x00000082


	//----- nvinfo : EIATTR_KPARAM_INFO
	.align		4
.L_42:
        /*0008*/ 	.byte	0x04, 0x17
        /*000a*/ 	.short	(.L_44 - .L_43)
.L_43:
        /*000c*/ 	.word	0x00000000
        /*0010*/ 	.short	0x0000
        /*0012*/ 	.short	0x0000
        /*0014*/ 	.byte	0x00, 0xf5, 0x21, 0x00


	//----- nvinfo : EIATTR_SPARSE_MMA_MASK
	.align		4
.L_44:
        /*0018*/ 	.byte	0x03, 0x50
        /*001a*/ 	.short	0x0000


	//----- nvinfo : EIATTR_MAXREG_COUNT
	.align		4
        /*001c*/ 	.byte	0x03, 0x1b
        /*001e*/ 	.short	0x00ff


	//----- nvinfo : EIATTR_EXTERNS
	.align		4
        /*0020*/ 	.byte	0x04, 0x0f
        /*0022*/ 	.short	(.L_46 - .L_45)


	//   ....[0]....
	.align		4
.L_45:
        /*0024*/ 	.word	index@(vprintf)


	//----- nvinfo : EIATTR_MERCURY_ISA_VERSION
	.align		4
.L_46:
        /*0028*/ 	.byte	0x03, 0x5f
        /*002a*/ 	.short	0x0101


	//----- nvinfo : EIATTR_COOP_GROUP_MASK_REGIDS
	.align		4
        /*002c*/ 	.byte	0x04, 0x29
        /*002e*/ 	.short	(.L_48 - .L_47)


	//   ....[0]....
.L_47:
        /*0030*/ 	.word	0xffffffff


	//   ....[1]....
        /*0034*/ 	.word	0x0500000f


	//----- nvinfo : EIATTR_COOP_GROUP_INSTR_OFFSETS
	.align		4
.L_48:
        /*0038*/ 	.byte	0x04, 0x28
        /*003a*/ 	.short	(.L_50 - .L_49)


	//   ....[0]....
.L_49:
        /*003c*/ 	.word	0x00000240


	//   ....[1]....
        /*0040*/ 	.word	0x00000330


	//----- nvinfo : EIATTR_VRC_CTA_INIT_COUNT
	.align		4
.L_50:
        /*0044*/ 	.byte	0x02, 0x4a
	.zero		1
	.zero		1


	//----- nvinfo : EIATTR_SYSCALL_OFFSETS
	.align		4
        /*0048*/ 	.byte	0x04, 0x46
        /*004a*/ 	.short	(.L_52 - .L_51)


	//   ....[0]....
.L_51:
        /*004c*/ 	.word	0x000001d0


	//   ....[1]....
        /*0050*/ 	.word	0x000002e0


	//----- nvinfo : EIATTR_EXIT_INSTR_OFFSETS
	.align		4
.L_52:
        /*0054*/ 	.byte	0x04, 0x1c
        /*0056*/ 	.short	(.L_54 - .L_53)


	//   ....[0]....
.L_53:
        /*0058*/ 	.word	0x000002f0


	//----- nvinfo : EIATTR_CRS_STACK_SIZE
	.align		4
.L_54:
        /*005c*/ 	.byte	0x04, 0x1e
        /*005e*/ 	.short	(.L_56 - .L_55)
.L_55:
        /*0060*/ 	.word	0x00000000


	//----- nvinfo : EIATTR_CBANK_PARAM_SIZE
	.align		4
.L_56:
        /*0064*/ 	.byte	0x03, 0x19
        /*0066*/ 	.short	0x0008


	//----- nvinfo : EIATTR_PARAM_CBANK
	.align		4
        /*0068*/ 	.byte	0x04, 0x0a
        /*006a*/ 	.short	(.L_58 - .L_57)
	.align		4
.L_57:
        /*006c*/ 	.word	index@(.nv.constant0._Z8get_nextPi)
        /*0070*/ 	.short	0x0380
        /*0072*/ 	.short	0x0008


	//----- nvinfo : EIATTR_SW_WAR
	.align		4
.L_58:
        /*0074*/ 	.byte	0x04, 0x36
        /*0076*/ 	.short	(.L_60 - .L_59)
.L_59:
        /*0078*/ 	.word	0x00000008
.L_60:


//--------------------- .nv.info._Z8make_arrPi    --------------------------
	.section	.nv.info._Z8make_arrPi,"",@"SHT_CUDA_INFO"
	.sectionflags	@""
	.align	4


	//----- nvinfo : EIATTR_CUDA_API_VERSION
	.align		4
        /*0000*/ 	.byte	0x04, 0x37
        /*0002*/ 	.short	(.L_62 - .L_61)
.L_61:
        /*0004*/ 	.word	0x00000082


	//----- nvinfo : EIATTR_KPARAM_INFO
	.align		4
.L_62:
        /*0008*/ 	.byte	0x04, 0x17
        /*000a*/ 	.short	(.L_64 - .L_63)
.L_63:
        /*000c*/ 	.word	0x00000000
        /*0010*/ 	.short	0x0000
        /*0012*/ 	.short	0x0000
        /*0014*/ 	.byte	0x00, 0xf5, 0x21, 0x00


	//----- nvinfo : EIATTR_SPARSE_MMA_MASK
	.align		4
.L_64:
        /*0018*/ 	.byte	0x03, 0x50
        /*001a*/ 	.short	0x0000


	//----- nvinfo : EIATTR_MAXREG_COUNT
	.align		4
        /*001c*/ 	.byte	0x03, 0x1b
        /*001e*/ 	.short	0x00ff


	//----- nvinfo : EIATTR_MERCURY_ISA_VERSION
	.align		4
        /*0020*/ 	.byte	0x03, 0x5f
        /*0022*/ 	.short	0x0101


	//----- nvinfo : EIATTR_VRC_CTA_INIT_COUNT
	.align		4
        /*0024*/ 	.byte	0x02, 0x4a
	.zero		1
	.zero		1


	//----- nvinfo : EIATTR_EXIT_INSTR_OFFSETS
	.align		4
        /*0028*/ 	.byte	0x04, 0x1c
        /*002a*/ 	.short	(.L_66 - .L_65)


	//   ....[0]....
.L_65:
        /*002c*/ 	.word	0x00000090


	//----- nvinfo : EIATTR_CBANK_PARAM_SIZE
	.align		4
.L_66:
        /*0030*/ 	.byte	0x03, 0x19
        /*0032*/ 	.short	0x0008


	//----- nvinfo : EIATTR_PARAM_CBANK
	.align		4
        /*0034*/ 	.byte	0x04, 0x0a
        /*0036*/ 	.short	(.L_68 - .L_67)
	.align		4
.L_67:
        /*0038*/ 	.word	index@(.nv.constant0._Z8make_arrPi)
        /*003c*/ 	.short	0x0380
        /*003e*/ 	.short	0x0008


	//----- nvinfo : EIATTR_SW_WAR
	.align		4
.L_68:
        /*0040*/ 	.byte	0x04, 0x36
        /*0042*/ 	.short	(.L_70 - .L_69)
.L_69:
        /*0044*/ 	.word	0x00000008
.L_70:


//--------------------- .nv.callgraph             --------------------------
	.section	.nv.callgraph,"",@"SHT_CUDA_CALLGRAPH"
	.align	4
	.sectionentsize	8
	.align		4
        /*0000*/ 	.word	0x00000000
	.align		4
        /*0004*/ 	.word	0xffffffff
	.align		4
        /*0008*/ 	.word	index@(_Z7add_prePi)
	.align		4
        /*000c*/ 	.word	index@(vprintf)
	.align		4
        /*0010*/ 	.word	index@(_Z8get_nextPi)
	.align		4
        /*0014*/ 	.word	index@(vprintf)
	.align		4
        /*0018*/ 	.word	0x00000000
	.align		4
        /*001c*/ 	.word	0xfffffffe
	.align		4
        /*0020*/ 	.word	0x00000000
	.align		4
        /*0024*/ 	.word	0xfffffffd
	.align		4
        /*0028*/ 	.word	0x00000000
	.align		4
        /*002c*/ 	.word	0xfffffffc


//--------------------- .nv.constant4             --------------------------
	.section	.nv.constant4,"a",@progbits
	.align	8
	.align		8
.nv.constant4:
        /*0000*/ 	.dword	vprintf
	.align		8
        /*0008*/ 	.dword	$str
	.align		8
        /*0010*/ 	.dword	$str$1
	.align		8
        /*0018*/ 	.dword	$str$2


//--------------------- .text._Z7add_prePi        --------------------------
	.section	.text._Z7add_prePi,"ax",@progbits
	.align	128
        .global         _Z7add_prePi
        .type           _Z7add_prePi,@function
        .size           _Z7add_prePi,(.L_x_24 - _Z7add_prePi)
        .other          _Z7add_prePi,@"STO_CUDA_ENTRY STV_DEFAULT"
_Z7add_prePi:
.text._Z7add_prePi:
[----:B------:R-:W0:Y:S01]  /*0000*/  LDC R1, c[0x0][0x37c] ;  /* 0x0000df00ff017b82 */ /* 0x000e220000000800 */
[----:B------:R-:W1:Y:S01]  /*0010*/  S2R R3, SR_CTAID.X ;  /* 0x0000000000037919 */ /* 0x000e620000002500 */
[----:B------:R-:W2:Y:S01]  /*0020*/  LDCU UR5, c[0x0][0x2fc] ;  /* 0x00005f80ff0577ac */ /* 0x000ea20008000800 */
[----:B0-----:R-:W-:Y:S01]  /*0030*/  VIADD R1, R1, 0xfffffff0 ;  /* 0xfffffff001017836 */ /* 0x001fe20000000000 */
[----:B------:R-:W-:Y:S01]  /*0040*/  BSSY.RECONVERGENT B7, `(.L_x_0) ;  /* 0x000001b000077945 */ /* 0x000fe20003800200 */
[----:B------:R-:W1:Y:S01]  /*0050*/  S2R R2, SR_TID.X ;  /* 0x0000000000027919 */ /* 0x000e620000002100 */
[----:B------:R-:W1:Y:S02]  /*0060*/  LDCU UR6, c[0x0][0x360] ;  /* 0x00006c00ff0677ac */ /* 0x000e640008000800 */
[----:B------:R-:W-:Y:S01]  /*0070*/  BSSY.RELIABLE B6, `(.L_x_1) ;  /* 0x000000e000067945 */ /* 0x000fe20003800100 */
[----:B------:R-:W0:Y:S01]  /*0080*/  LDCU UR4, c[0x0][0x2f8] ;  /* 0x00005f00ff0477ac */ /* 0x000e220008000800 */
[----:B------:R-:W3:Y:S01]  /*0090*/  LDCU.64 UR36, c[0x0][0x358] ;  /* 0x00006b00ff2477ac */ /* 0x000ee20008000a00 */
[----:B0-----:R-:W-:-:S05]  /*00a0*/  IADD3 R17, P1, PT, R1, UR4, RZ ;  /* 0x0000000401117c10 */ /* 0x001fca000ff3e0ff */
[----:B--2---:R-:W-:Y:S02]  /*00b0*/  IMAD.X R16, RZ, RZ, UR5, P1 ;  /* 0x00000005ff107e24 */ /* 0x004fe400088e06ff */
[----:B-1----:R-:W-:-:S05]  /*00c0*/  IMAD R3, R3, UR6, R2 ;  /* 0x0000000603037c24 */ /* 0x002fca000f8e0202 */
[----:B------:R-:W-:-:S13]  /*00d0*/  ISETP.GT.AND P0, PT, R3, 0x3f, PT ;  /* 0x0000003f0300780c */ /* 0x000fda0003f04270 */
[----:B---3--:R-:W-:Y:S05]  /*00e0*/  @P0 BRA `(.L_x_2) ;  /* 0x0000000000180947 */ /* 0x008fea0003800000 */
[----:B------:R-:W0:Y:S02]  /*00f0*/  LDC.64 R4, c[0x0][0x380] ;  /* 0x0000e000ff047b82 */ /* 0x000e240000000a00 */
[----:B0-----:R-:W-:-:S05]  /*0100*/  IMAD.WIDE R4, R3, 0x4, R4 ;  /* 0x0000000403047825 */ /* 0x001fca00078e0204 */
[----:B------:R-:W2:Y:S02]  /*0110*/  LDG.E R3, desc[UR36][R4.64] ;  /* 0x0000002404037981 */ /* 0x000ea4000c1e1900 */
[----:B--2---:R-:W-:-:S13]  /*0120*/  ISETP.NE.AND P0, PT, R3, -0x1, PT ;  /* 0xffffffff0300780c */ /* 0x004fda0003f05270 */
[----:B------:R-:W-:Y:S05]  /*0130*/  @P0 BREAK.RELIABLE B6 ;  /* 0x0000000000060942 */ /* 0x000fea0003800100 */
[----:B------:R-:W-:Y:S05]  /*0140*/  @P0 BRA `(.L_x_3) ;  /* 0x0000000000280947 */ /* 0x000fea0003800000 */
.L_x_2:
[----:B------:R-:W-:Y:S05]  /*0150*/  BSYNC.RELIABLE B6 ;  /* 0x0000000000067941 */ /* 0x000fea0003800100 */
.L_x_1:
[----:B------:R-:W-:Y:S01]  /*0160*/  MOV R0, 0x0 ;  /* 0x0000000000007802 */ /* 0x000fe20000000f00 */
[----:B------:R-:W0:Y:S01]  /*0170*/  LDCU.64 UR4, c[0x4][0x8] ;  /* 0x01000100ff0477ac */ /* 0x000e220008000a00 */
[----:B------:R-:W-:Y:S02]  /*0180*/  CS2R R6, SRZ ;  /* 0x0000000000067805 */ /* 0x000fe4000001ff00 */
[----:B------:R1:W2:Y:S01]  /*0190*/  LDC.64 R8, c[0x4][R0] ;  /* 0x0100000000087b82 */ /* 0x0002a20000000a00 */
[----:B0-----:R-:W-:Y:S01]  /*01a0*/  MOV R4, UR4 ;  /* 0x0000000400047c02 */ /* 0x001fe20008000f00 */
[----:B-1----:R-:W-:-:S07]  /*01b0*/  IMAD.U32 R5, RZ, RZ, UR5 ;  /* 0x00000005ff057e24 */ /* 0x002fce000f8e00ff */
[----:B------:R-:W-:-:S07]  /*01c0*/  LEPC R20, `(.L_x_4) ;  /* 0x000000001014794e */ /* 0x000fce0000000000 */
[----:B--2---:R-:W-:Y:S05]  /*01d0*/  CALL.ABS.NOINC R8 ;  /* 0x0000000008007343 */ /* 0x004fea0003c00000 */
.L_x_4:
[----:B------:R-:W-:-:S07]  /*01e0*/  IMAD.MOV.U32 R3, RZ, RZ, -0x1 ;  /* 0xffffffffff037424 */ /* 0x000fce00078e00ff */
.L_x_3:
[----:B------:R-:W-:Y:S05]  /*01f0*/  BSYNC.RECONVERGENT B7 ;  /* 0x0000000000077941 */ /* 0x000fea0003800200 */
.L_x_0:
[----:B------:R-:W-:Y:S01]  /*0200*/  ISETP.NE.AND P0, PT, R2, RZ, PT ;  /* 0x000000ff0200720c */ /* 0x000fe20003f05270 */
[----:B------:R-:W-:-:S12]  /*0210*/  BSSY B0, `(.L_x_5) ;  /* 0x0000009000007945 */ /* 0x000fd80003800000 */
[----:B------:R-:W-:Y:S05]  /*0220*/  @P0 BRA `(.L_x_6) ;  /* 0x00000000000c0947 */ /* 0x000fea0003800000 */
[----:B------:R-:W0:Y:S02]  /*0230*/  LDC.64 R4, c[0x0][0x380] ;  /* 0x0000e000ff047b82 */ /* 0x000e240000000a00 */
[----:B0-----:R1:W5:Y:S01]  /*0240*/  LDG.E R0, desc[UR36][R4.64] ;  /* 0x0000002404007981 */ /* 0x001362000c1e1900 */
[----:B------:R-:W-:Y:S05]  /*0250*/  BRA `(.L_x_7) ;  /* 0x0000000000107947 */ /* 0x000fea0003800000 */
.L_x_6:
[----:B------:R-:W-:-:S03]  /*0260*/  UMOV UR4, 0xffffffff ;  /* 0xffffffff00047882 */ /* 0x000fc60000000000 */
[----:B------:R-:W-:Y:S05]  /*0270*/  BRA.DIV UR4, `(.L_x_8) ;  /* 0x00000002043c7947 */ /* 0x000fea000b800000 */
[----:B------:R0:W1:Y:S02]  /*0280*/  SHFL.UP PT, R14, R3, 0x1, RZ ;  /* 0x04200000030e7989 */ /* 0x00006400000e00ff */
.L_x_11:
[----:B-1----:R-:W-:-:S07]  /*0290*/  IADD3 R0, PT, PT, R14, R3, RZ ;  /* 0x000000030e007210 */ /* 0x002fce0007ffe0ff */
.L_x_7:
[----:B------:R-:W-:Y:S05]  /*02a0*/  BSYNC B0 ;  /* 0x0000000000007941 */ /* 0x000fea0003800000 */
.L_x_5:
[----:B------:R-:W-:Y:S01]  /*02b0*/  MOV R8, 0x0 ;  /* 0x0000000000087802 */ /* 0x000fe20000000f00 */
[----:B------:R2:W-:Y:S01]  /*02c0*/  STL.64 [R1], R2 ;  /* 0x0000000201007387 */ /* 0x0005e20000100a00 */
[----:B------:R-:W1:Y:S01]  /*02d0*/  LDCU.64 UR4, c[0x4][0x18] ;  /* 0x01000300ff0477ac */ /* 0x000e620008000a00 */
[----:B------:R-:W-:Y:S01]  /*02e0*/  MOV R6, R17 ;  /* 0x0000001100067202 */ /* 0x000fe20000000f00 */
[----:B------:R-:W-:Y:S01]  /*02f0*/  IMAD.MOV.U32 R7, RZ, RZ, R16 ;  /* 0x000000ffff077224 */ /* 0x000fe200078e0010 */
[----:B-----5:R2:W-:Y:S01]  /*0300*/  STL [R1+0x8], R0 ;  /* 0x0000080001007387 */ /* 0x0205e20000100800 */
[----:B------:R-:W3:Y:S01]  /*0310*/  LDC.64 R8, c[0x4][R8] ;  /* 0x0100000008087b82 */ /* 0x000ee20000000a00 */
[----:B-1----:R-:W-:Y:S02]  /*0320*/  IMAD.U32 R4, RZ, RZ, UR4 ;  /* 0x00000004ff047e24 */ /* 0x002fe4000f8e00ff */
[----:B--2---:R-:W-:-:S07]  /*0330*/  IMAD.U32 R5, RZ, RZ, UR5 ;  /* 0x00000005ff057e24 */ /* 0x004fce000f8e00ff */
[----:B------:R-:W-:-:S07]  /*0340*/  LEPC R20, `(.L_x_9) ;  /* 0x000000001014794e */ /* 0x000fce0000000000 */
[----:B0--3--:R-:W-:Y:S05]  /*0350*/  CALL.ABS.NOINC R8 ;  /* 0x0000000008007343 */ /* 0x009fea0003c00000 */
.L_x_9:
[----:B------:R-:W-:Y:S05]  /*0360*/  EXIT ;  /* 0x000000000000794d */ /* 0x000fea0003800000 */
.L_x_8:
[----:B------:R-:W-:Y:S02]  /*0370*/  HFMA2 R12, -RZ, RZ, 0, 5.9604644775390625e-08 ;  /* 0x00000001ff0c7431 */ /* 0x000fe400000001ff */
[----:B------:R-:W-:Y:S01]  /*0380*/  IMAD.MOV.U32 R13, RZ, RZ, R3 ;  /* 0x000000ffff0d7224 */ /* 0x000fe200078e0003 */
[----:B------:R-:W-:Y:S01]  /*0390*/  MOV R15, 0xffffffff ;  /* 0xffffffff000f7802 */ /* 0x000fe20000000f00 */
[----:B------:R-:W-:-:S07]  /*03a0*/  IMAD.MOV.U32 R11, RZ, RZ, RZ ;  /* 0x000000ffff0b7224 */ /* 0x000fce00078e00ff */
[----:B------:R-:W-:Y:S05]  /*03b0*/  WARPSYNC.COLLECTIVE R15, `(.L_x_10) ;  /* 0x000000000f087348 */ /* 0x000fea0003c00000 */
[----:B------:R0:W1:Y:S02]  /*03c0*/  SHFL.UP P6, R14, R13, R12, R11 ;  /* 0x0400000c0d0e7389 */ /* 0x00006400000c000b */
[----:B01----:R-:W-:Y:S05]  /*03d0*/  ENDCOLLECTIVE ;  /* 0x000000000000791b */ /* 0x003fea0003800000 */
.L_x_10:
[----:B------:R-:W-:Y:S05]  /*03e0*/  BRA `(.L_x_11) ;  /* 0xfffffffc00a87947 */ /* 0x000fea000383ffff */
.L_x_12:
[----:B------:R-:W-:-:S00]  /*03f0*/  BRA `(.L_x_12) ;  /* 0xfffffffc00fc7947 */ /* 0x000fc0000383ffff */
[----:B------:R-:W-:-:S00]  /*0400*/  NOP ;  /* 0x0000000000007918 */ /* 0x000fc00000000000 */
[----:B------:R-:W-:-:S00]  /*0410*/  NOP ;  /* 0x0000000000007918 */ /* 0x000fc00000000000 */
[----:B------:R-:W-:-:S00]  /*0420*/  NOP ;  /* 0x0000000000007918 */ /* 0x000fc00000000000 */
[----:B------:R-:W-:-:S00]  /*0430*/  NOP ;  /* 0x0000000000007918 */ /* 0x000fc00000000000 */
[----:B------:R-:W-:-:S00]  /*0440*/  NOP ;  /* 0x0000000000007918 */ /* 0x000fc00000000000 */
[----:B------:R-:W-:-:S00]  /*0450*/  NOP ;  /* 0x0000000000007918 */ /* 0x000fc00000000000 */
[----:B------:R-:W-:-:S00]  /*0460*/  NOP ;  /* 0x0000000000007918 */ /* 0x000fc00000000000 */
[----:B------:R-:W-:-:S00]  /*0470*/  NOP ;  /* 0x0000000000007918 */ /* 0x000fc00000000000 */
.L_x_24:


//--------------------- .text._Z8get_nextPi       --------------------------
	.section	.text._Z8get_nextPi,"ax",@progbits
	.align	128
        .global         _Z8get_nextPi
        .type           _Z8get_nextPi,@function
        .size           _Z8get_nextPi,(.L_x_25 - _Z8get_nextPi)
        .other          _Z8get_nextPi,@"STO_CUDA_ENTRY STV_DEFAULT"
_Z8get_nextPi:
.text._Z8get_nextPi:
        /* <DEDUP_REMOVED lines=8> */
[----:B------:R-:W0:Y:S02]  /*0080*/  LDCU UR4, c[0x0][0x2f8] ;  /* 0x00005f00ff0477ac */ /* 0x000e240008000800 */
[----:B0-----:R-:W-:-:S05]  /*0090*/  IADD3 R17, P1, PT, R1, UR4, RZ ;  /* 0x0000000401117c10 */ /* 0x001fca000ff3e0ff */
[----:B--2---:R-:W-:Y:S02]  /*00a0*/  IMAD.X R16, RZ, RZ, UR5, P1 ;  /* 0x00000005ff107e24 */ /* 0x004fe400088e06ff */
[----:B-1----:R-:W-:-:S05]  /*00b0*/  IMAD R3, R3, UR6, R2 ;  /* 0x0000000603037c24 */ /* 0x002fca000f8e0202 */
[----:B------:R-:W-:-:S13]  /*00c0*/  ISETP.GT.AND P0, PT, R3, 0x3f, PT ;  /* 0x0000003f0300780c */ /* 0x000fda0003f04270 */
[----:B------:R-:W-:Y:S05]  /*00d0*/  @P0 BRA `(.L_x_15) ;  /* 0x00000000001c0947 */ /* 0x000fea0003800000 */
[----:B------:R-:W0:Y:S01]  /*00e0*/  LDC.64 R4, c[0x0][0x380] ;  /* 0x0000e000ff047b82 */ /* 0x000e220000000a00 */
[----:B------:R-:W1:Y:S01]  /*00f0*/  LDCU.64 UR4, c[0x0][0x358] ;  /* 0x00006b00ff0477ac */ /* 0x000e620008000a00 */
[----:B0-----:R-:W-:-:S05]  /*0100*/  IMAD.WIDE R4, R3, 0x4, R4 ;  /* 0x0000000403047825 */ /* 0x001fca00078e0204 */
[----:B-1----:R-:W2:Y:S02]  /*0110*/  LDG.E R13, desc[UR4][R4.64] ;  /* 0x00000004040d7981 */ /* 0x002ea4000c1e1900 */
[----:B--2---:R-:W-:-:S13]  /*0120*/  ISETP.NE.AND P0, PT, R13, -0x1, PT ;  /* 0xffffffff0d00780c */ /* 0x004fda0003f05270 */
[----:B------:R-:W-:Y:S05]  /*0130*/  @P0 BREAK.RELIABLE B6 ;  /* 0x0000000000060942 */ /* 0x000fea0003800100 */
[----:B------:R-:W-:Y:S05]  /*0140*/  @P0 BRA `(.L_x_16) ;  /* 0x0000000000280947 */ /* 0x000fea0003800000 */
.L_x_15:
[----:B------:R-:W-:Y:S05]  /*0150*/  BSYNC.RELIABLE B6 ;  /* 0x0000000000067941 */ /* 0x000fea0003800100 */
.L_x_14:
[----:B------:R-:W-:Y:S01]  /*0160*/  MOV R0, 0x0 ;  /* 0x0000000000007802 */ /* 0x000fe20000000f00 */
[----:B------:R-:W0:Y:S01]  /*0170*/  LDCU.64 UR4, c[0x4][0x8] ;  /* 0x01000100ff0477ac */ /* 0x000e220008000a00 */
[----:B------:R-:W-:Y:S02]  /*0180*/  CS2R R6, SRZ ;  /* 0x0000000000067805 */ /* 0x000fe4000001ff00 */
[----:B------:R1:W2:Y:S01]  /*0190*/  LDC.64 R8, c[0x4][R0] ;  /* 0x0100000000087b82 */ /* 0x0002a20000000a00 */
[----:B0-----:R-:W-:Y:S01]  /*01a0*/  IMAD.U32 R4, RZ, RZ, UR4 ;  /* 0x00000004ff047e24 */ /* 0x001fe2000f8e00ff */
[----:B-1----:R-:W-:-:S07]  /*01b0*/  MOV R5, UR5 ;  /* 0x0000000500057c02 */ /* 0x002fce0008000f00 */
[----:B------:R-:W-:-:S07]  /*01c0*/  LEPC R20, `(.L_x_17) ;  /* 0x000000001014794e */ /* 0x000fce0000000000 */
[----:B--2---:R-:W-:Y:S05]  /*01d0*/  CALL.ABS.NOINC R8 ;  /* 0x0000000008007343 */ /* 0x004fea0003c00000 */
.L_x_17:
[----:B------:R-:W-:-:S07]  /*01e0*/  IMAD.MOV.U32 R13, RZ, RZ, -0x1 ;  /* 0xffffffffff0d7424 */ /* 0x000fce00078e00ff */
.L_x_16:
[----:B------:R-:W-:Y:S05]  /*01f0*/  BSYNC.RECONVERGENT B7 ;  /* 0x0000000000077941 */ /* 0x000fea0003800200 */
.L_x_13:
[----:B------:R-:W-:Y:S01]  /*0200*/  VIADD R12, R2, 0x1 ;  /* 0x00000001020c7836 */ /* 0x000fe20000000000 */
[----:B------:R-:W-:-:S04]  /*0210*/  UMOV UR4, 0xffffffff ;  /* 0xffffffff00047882 */ /* 0x000fc80000000000 */
[----:B------:R-:W-:Y:S01]  /*0220*/  LOP3.LUT R12, R12, 0x1f, RZ, 0xc0, !PT ;  /* 0x0000001f0c0c7812 */ /* 0x000fe200078ec0ff */
[----:B------:R-:W-:Y:S06]  /*0230*/  BRA.DIV UR4, `(.L_x_18) ;  /* 0x0000000204307947 */ /* 0x000fec000b800000 */
[----:B------:R0:W1:Y:S02]  /*0240*/  SHFL.IDX PT, R3, R13, R12, 0x1f ;  /* 0x00001f0c0d037589 */ /* 0x00006400000e0000 */
.L_x_21:
[----:B------:R-:W-:Y:S01]  /*0250*/  MOV R0, 0x0 ;  /* 0x0000000000007802 */ /* 0x000fe20000000f00 */
[----:B-1----:R1:W-:Y:S01]  /*0260*/  STL.64 [R1], R2 ;  /* 0x0000000201007387 */ /* 0x0023e20000100a00 */
[----:B------:R-:W2:Y:S01]  /*0270*/  LDCU.64 UR4, c[0x4][0x10] ;  /* 0x01000200ff0477ac */ /* 0x000ea20008000a00 */
[----:B------:R-:W-:Y:S01]  /*0280*/  IMAD.MOV.U32 R6, RZ, RZ, R17 ;  /* 0x000000ffff067224 */ /* 0x000fe200078e0011 */
[----:B------:R1:W3:Y:S01]  /*0290*/  LDC.64 R8, c[0x4][R0] ;  /* 0x0100000000087b82 */ /* 0x0002e20000000a00 */
[----:B------:R-:W-:Y:S02]  /*02a0*/  MOV R7, R16 ;  /* 0x0000001000077202 */ /* 0x000fe40000000f00 */
[----:B--2---:R-:W-:Y:S01]  /*02b0*/  MOV R4, UR4 ;  /* 0x0000000400047c02 */ /* 0x004fe20008000f00 */
[----:B------:R-:W-:-:S07]  /*02c0*/  IMAD.U32 R5, RZ, RZ, UR5 ;  /* 0x00000005ff057e24 */ /* 0x000fce000f8e00ff */
[----:B------:R-:W-:-:S07]  /*02d0*/  LEPC R20, `(.L_x_19) ;  /* 0x000000001014794e */ /* 0x000fce0000000000 */
[----:B01-3--:R-:W-:Y:S05]  /*02e0*/  CALL.ABS.NOINC R8 ;  /* 0x0000000008007343 */ /* 0x00bfea0003c00000 */
.L_x_19:
[----:B------:R-:W-:Y:S05]  /*02f0*/  EXIT ;  /* 0x000000000000794d */ /* 0x000fea0003800000 */
.L_x_18:
[----:B------:R-:W-:Y:S02]  /*0300*/  IMAD.MOV.U32 R11, RZ, RZ, 0x1f ;  /* 0x0000001fff0b7424 */ /* 0x000fe400078e00ff */
[----:B------:R-:W-:-:S07]  /*0310*/  IMAD.MOV.U32 R15, RZ, RZ, -0x1 ;  /* 0xffffffffff0f7424 */ /* 0x000fce00078e00ff */
[----:B------:R-:W-:Y:S05]  /*0320*/  WARPSYNC.COLLECTIVE R15, `(.L_x_20) ;  /* 0x000000000f087348 */ /* 0x000fea0003c00000 */
[----:B------:R0:W1:Y:S02]  /*0330*/  SHFL.IDX P6, R14, R13, R12, R11 ;  /* 0x0000000c0d0e7389 */ /* 0x00006400000c000b */
[----:B01----:R-:W-:Y:S05]  /*0340*/  ENDCOLLECTIVE ;  /* 0x000000000000791b */ /* 0x003fea0003800000 */
.L_x_20:
[----:B------:R-:W-:Y:S01]  /*0350*/  MOV R3, R14 ;  /* 0x0000000e00037202 */ /* 0x000fe20000000f00 */
[----:B------:R-:W-:Y:S06]  /*0360*/  BRA `(.L_x_21) ;  /* 0xfffffffc00b87947 */ /* 0x000fec000383ffff */
.L_x_22:
        /* <DEDUP_REMOVED lines=9> */
.L_x_25:


//--------------------- .text._Z8make_arrPi       --------------------------
	.section	.text._Z8make_arrPi,"ax",@progbits
	.align	128
        .global         _Z8make_arrPi
        .type           _Z8make_arrPi,@function
        .size           _Z8make_arrPi,(.L_x_26 - _Z8make_arrPi)
        .other          _Z8make_arrPi,@"STO_CUDA_ENTRY STV_DEFAULT"
_Z8make_arrPi:
.text._Z8make_arrPi:
[----:B------:R-:W-:Y:S01]  /*0000*/  LDC R1, c[0x0][0x37c] ;  /* 0x0000df00ff017b82 */ /* 0x000fe20000000800 */
[----:B------:R-:W0:Y:S07]  /*0010*/  S2R R5, SR_CTAID.X ;  /* 0x0000000000057919 */ /* 0x000e2e0000002500 */
[----:B------:R-:W1:Y:S01]  /*0020*/  LDC.64 R2, c[0x0][0x380] ;  /* 0x0000e000ff027b82 */ /* 0x000e620000000a00 */
[----:B------:R-:W0:Y:S01]  /*0030*/  LDCU UR6, c[0x0][0x360] ;  /* 0x00006c00ff0677ac */ /* 0x000e220008000800 */
[----:B------:R-:W0:Y:S01]  /*0040*/  S2R R0, SR_TID.X ;  /* 0x0000000000007919 */ /* 0x000e220000002100 */
[----:B------:R-:W2:Y:S01]  /*0050*/  LDCU.64 UR4, c[0x0][0x358] ;  /* 0x00006b00ff0477ac */ /* 0x000ea20008000a00 */
[----:B0-----:R-:W-:-:S04]  /*0060*/  IMAD R5, R5, UR6, R0 ;  /* 0x0000000605057c24 */ /* 0x001fc8000f8e0200 */
[----:B-1----:R-:W-:-:S05]  /*0070*/  IMAD.WIDE R2, R5, 0x4, R2 ;  /* 0x0000000405027825 */ /* 0x002fca00078e0202 */
[----:B--2---:R-:W-:Y:S01]  /*0080*/  STG.E desc[UR4][R2.64], R5 ;  /* 0x0000000502007986 */ /* 0x004fe2000c101904 */
[----:B------:R-:W-:Y:S05]  /*0090*/  EXIT ;  /* 0x000000000000794d */ /* 0x000fea0003800000 */
.L_x_23:
        /* <DEDUP_REMOVED lines=14> */
.L_x_26:


//--------------------- .nv.global.init           --------------------------
	.section	.nv.global.init,"aw",@progbits
.nv.global.init:
	.type		$str,@object
	.size		$str,($str$1 - $str)
$str:
        /*0000*/ 	.byte	0x6f, 0x76, 0x65, 0x72, 0x66, 0x6c, 0x6f, 0x77, 0x21, 0x21, 0x21, 0x0a, 0x00
	.type		$str$1,@object
	.size		$str$1,($str$2 - $str$1)
$str$1:
        /*000d*/ 	.byte	0x74, 0x68, 0x72, 0x65, 0x61, 0x64, 0x49, 0x64, 0x78, 0x2e, 0x78, 0x3a, 0x25, 0x64, 0x2c, 0x6e
        /*001d*/ 	.byte	0x65, 0x78, 0x74, 0x5f, 0x76, 0x61, 0x6c, 0x3a, 0x25, 0x64, 0x0a, 0x00
	.type		$str$2,@object
	.size		$str$2,(.L_2 - $str$2)
$str$2:
        /*0029*/ 	.byte	0x74, 0x68, 0x72, 0x65, 0x61, 0x64, 0x49, 0x64, 0x78, 0x2e, 0x78, 0x3a, 0x25, 0x64, 0x2c, 0x76
        /*0039*/ 	.byte	0x61, 0x6c, 0x3a, 0x25, 0x64, 0x2c, 0x73, 0x75, 0x6d, 0x3a, 0x25, 0x64, 0x0a, 0x00
.L_2:


//--------------------- .nv.shared.reserved.0     --------------------------
	.section	.nv.shared.reserved.0,"aw",@nobits
	.weak		__nv_reservedSMEM_offset_0_alias
	.size		__nv_reservedSMEM_offset_0_alias, 0, 64
	.other		__nv_reservedSMEM_offset_0_alias,@"STO_CUDA_RESERVED_SHARED STV_DEFAULT"
__nv_reservedSMEM_offset_0_alias:
	.zero		0
	.zero		64


//--------------------- .nv.constant0._Z7add_prePi --------------------------
	.section	.nv.constant0._Z7add_prePi,"a",@progbits
	.sectionflags	@""
	.align	4
.nv.constant0._Z7add_prePi:
	.zero		904


//--------------------- .nv.constant0._Z8get_nextPi --------------------------
	.section	.nv.constant0._Z8get_nextPi,"a",@progbits
	.sectionflags	@""
	.align	4
.nv.constant0._Z8get_nextPi:
	.zero		904


//--------------------- .nv.constant0._Z8make_arrPi --------------------------
	.section	.nv.constant0._Z8make_arrPi,"a",@progbits
	.sectionflags	@""
	.align	4
.nv.constant0._Z8make_arrPi:
	.zero		904


//--------------------- SYMBOLS --------------------------

	.type		.nv.reservedSmem.offset0,@object
	.size		.nv.reservedSmem.offset0,0x4
	.type		vprintf,@function
